//
// Generated by NVIDIA NVVM Compiler
//
// Compiler Build ID: CL-36424714
// Cuda compilation tools, release 13.0, V13.0.88
// Based on NVVM 20.0.0
//

.version 9.0
.target sm_100
.address_size 64

	// .globl	_Z6matMulPiS_S_

.visible .entry _Z6matMulPiS_S_(
	.param .u64 .ptr .align 1 _Z6matMulPiS_S__param_0,
	.param .u64 .ptr .align 1 _Z6matMulPiS_S__param_1,
	.param .u64 .ptr .align 1 _Z6matMulPiS_S__param_2
)
{
	.reg .pred 	%p<4>;
	.reg .b32 	%r<23>;
	.reg .b64 	%rd<13>;

	ld.param.u64 	%rd1, [_Z6matMulPiS_S__param_0];
	ld.param.u64 	%rd2, [_Z6matMulPiS_S__param_1];
	ld.param.u64 	%rd3, [_Z6matMulPiS_S__param_2];
	mov.u32 	%r3, %ntid.y;
	mov.u32 	%r4, %ctaid.y;
	mov.u32 	%r5, %tid.y;
	mad.lo.s32 	%r1, %r3, %r4, %r5;
	mov.u32 	%r6, %ntid.x;
	mov.u32 	%r7, %ctaid.x;
	mov.u32 	%r8, %tid.x;
	mad.lo.s32 	%r2, %r6, %r7, %r8;
	setp.gt.u32 	%p1, %r1, 3;
	setp.gt.s32 	%p2, %r2, 3;
	or.pred  	%p3, %p1, %p2;
	@%p3 bra 	$L__BB0_2;
	cvta.to.global.u64 	%rd4, %rd3;
	cvta.to.global.u64 	%rd5, %rd1;
	cvta.to.global.u64 	%rd6, %rd2;
	shl.b32 	%r9, %r1, 2;
	mul.wide.u32 	%rd7, %r9, 4;
	add.s64 	%rd8, %rd5, %rd7;
	ld.global.u32 	%r10, [%rd8];
	mul.wide.s32 	%rd9, %r2, 4;
	add.s64 	%rd10, %rd6, %rd9;
	ld.global.u32 	%r11, [%rd10];
	mul.lo.s32 	%r12, %r11, %r10;
	ld.global.u32 	%r13, [%rd8+4];
	ld.global.u32 	%r14, [%rd10+16];
	mad.lo.s32 	%r15, %r14, %r13, %r12;
	ld.global.u32 	%r16, [%rd8+8];
	ld.global.u32 	%r17, [%rd10+32];
	mad.lo.s32 	%r18, %r17, %r16, %r15;
	ld.global.u32 	%r19, [%rd8+12];
	ld.global.u32 	%r20, [%rd10+48];
	mad.lo.s32 	%r21, %r20, %r19, %r18;
	add.s32 	%r22, %r9, %r2;
	mul.wide.s32 	%rd11, %r22, 4;
	add.s64 	%rd12, %rd4, %rd11;
	st.global.u32 	[%rd12], %r21;
$L__BB0_2:
	ret;

}


// ===== COMPILED SASS (sm_100) =====

	.target	sm_100

	.elftype	@"ET_EXEC"


//--------------------- .note.nv.tkinfo           --------------------------
	.section	.note.nv.tkinfo,"",@"SHT_NOTE"
	.sectionflags	@"SHF_NOTE_NV_TKINFO"
	.tkinfo
        /*0018*/ 	.word	0x00000002
        /*0030*/ 	.string	""
        /*0030*/ 	.string	"ptxas"
        /*0030*/ 	.string	"Cuda compilation tools, release 13.0, V13.0.88"
        /*0030*/ 	.string	"Build cuda_13.0.r13.0/compiler.36424714_0"
        /*0030*/ 	.string	"-arch sm_100 -m 64 "



//--------------------- .note.nv.cuinfo           --------------------------
	.section	.note.nv.cuinfo,"",@"SHT_NOTE"
	.sectionflags	@"SHF_NOTE_NV_CUINFO"
        /*0018*/ 	.short	0x0002
        /*001a*/ 	.short	0x0064
        /*001c*/ 	.short	0x0082
	.zero		2


//--------------------- .nv.info                  --------------------------
	.section	.nv.info,"",@"SHT_CUDA_INFO"
	.align	4


	//----- nvinfo : EIATTR_REGCOUNT
	.align		4
        /*0000*/ 	.byte	0x04, 0x2f
        /*0002*/ 	.short	(.L_1 - .L_0)
	.align		4
.L_0:
        /*0004*/ 	.word	index@(_Z6matMulPiS_S_)
        /*0008*/ 	.word	0x00000014


	//----- nvinfo : EIATTR_FRAME_SIZE
	.align		4
.L_1:
        /*000c*/ 	.byte	0x04, 0x11
        /*000e*/ 	.short	(.L_3 - .L_2)
	.align		4
.L_2:
        /*0010*/ 	.word	index@(_Z6matMulPiS_S_)
        /*0014*/ 	.word	0x00000000


	//----- nvinfo : EIATTR_MIN_STACK_SIZE
	.align		4
.L_3:
        /*0018*/ 	.byte	0x04, 0x12
        /*001a*/ 	.short	(.L_5 - .L_4)
	.align		4
.L_4:
        /*001c*/ 	.word	index@(_Z6matMulPiS_S_)
        /*0020*/ 	.word	0x00000000
.L_5:


//--------------------- .nv.compat                --------------------------
	.section	.nv.compat,"",@"SHT_CUDA_COMPAT_INFO"
	.align	4
        /*0000*/ 	.byte	0x02, 0x09, 0x00, 0x00, 0x02, 0x02, 0x01, 0x00, 0x02, 0x05, 0x05, 0x00, 0x03, 0x07, 0x01, 0x01
        /*0010*/ 	.byte	0x02, 0x03, 0x00, 0x00, 0x02, 0x06, 0x01, 0x00, 0x04, 0x0b, 0x08, 0x00, 0x09, 0x00, 0x00, 0x00
        /*0020*/ 	.byte	0x00, 0x00, 0x00, 0x00


//--------------------- .nv.info._Z6matMulPiS_S_  --------------------------
	.section	.nv.info._Z6matMulPiS_S_,"",@"SHT_CUDA_INFO"
	.sectionflags	@""
	.align	4


	//----- nvinfo : EIATTR_CUDA_API_VERSION
	.align		4
        /*0000*/ 	.byte	0x04, 0x37
        /*0002*/ 	.short	(.L_7 - .L_6)
.L_6:
        /*0004*/ 	.word	0x00000082


	//----- nvinfo : EIATTR_KPARAM_INFO
	.align		4
.L_7:
        /*0008*/ 	.byte	0x04, 0x17
        /*000a*/ 	.short	(.L_9 - .L_8)
.L_8:
        /*000c*/ 	.word	0x00000000
        /*0010*/ 	.short	0x0002
        /*0012*/ 	.short	0x0010
        /*0014*/ 	.byte	0x00, 0xf5, 0x21, 0x00


	//----- nvinfo : EIATTR_KPARAM_INFO
	.align		4
.L_9:
        /*0018*/ 	.byte	0x04, 0x17
        /*001a*/ 	.short	(.L_11 - .L_10)
.L_10:
        /*001c*/ 	.word	0x00000000
        /*0020*/ 	.short	0x0001
        /*0022*/ 	.short	0x0008
        /*0024*/ 	.byte	0x00, 0xf5, 0x21, 0x00


	//----- nvinfo : EIATTR_KPARAM_INFO
	.align		4
.L_11:
        /*0028*/ 	.byte	0x04, 0x17
        /*002a*/ 	.short	(.L_13 - .L_12)
.L_12:
        /*002c*/ 	.word	0x00000000
        /*0030*/ 	.short	0x0000
        /*0032*/ 	.short	0x0000
        /*0034*/ 	.byte	0x00, 0xf5, 0x21, 0x00


	//----- nvinfo : EIATTR_SPARSE_MMA_MASK
	.align		4
.L_13:
        /*0038*/ 	.byte	0x03, 0x50
        /*003a*/ 	.short	0x0000


	//----- nvinfo : EIATTR_MAXREG_COUNT
	.align		4
        /*003c*/ 	.byte	0x03, 0x1b
        /*003e*/ 	.short	0x00ff


	//----- nvinfo : EIATTR_MERCURY_ISA_VERSION
	.align		4
        /*0040*/ 	.byte	0x03, 0x5f
        /*0042*/ 	.short	0x0101


	//----- nvinfo : EIATTR_VRC_CTA_INIT_COUNT
	.align		4
        /*0044*/ 	.byte	0x02, 0x4a
	.zero		1
	.zero		1


	//----- nvinfo : EIATTR_EXIT_INSTR_OFFSETS
	.align		4
        /*0048*/ 	.byte	0x04, 0x1c
        /*004a*/ 	.short	(.L_15 - .L_14)


	//   ....[0]....
.L_14:
        /*004c*/ 	.word	0x000000b0


	//   ....[1]....
        /*0050*/ 	.word	0x00000220


	//----- nvinfo : EIATTR_CBANK_PARAM_SIZE
	.align		4
.L_15:
        /*0054*/ 	.byte	0x03, 0x19
        /*0056*/ 	.short	0x0018


	//----- nvinfo : EIATTR_PARAM_CBANK
	.align		4
        /*0058*/ 	.byte	0x04, 0x0a
        /*005a*/ 	.short	(.L_17 - .L_16)
	.align		4
.L_16:
        /*005c*/ 	.word	index@(.nv.constant0._Z6matMulPiS_S_)
        /*0060*/ 	.short	0x0380
        /*0062*/ 	.short	0x0018


	//----- nvinfo : EIATTR_SW_WAR
	.align		4
.L_17:
        /*0064*/ 	.byte	0x04, 0x36
        /*0066*/ 	.short	(.L_19 - .L_18)
.L_18:
        /*0068*/ 	.word	0x00000008
.L_19:


//--------------------- .nv.callgraph             --------------------------
	.section	.nv.callgraph,"",@"SHT_CUDA_CALLGRAPH"
	.align	4
	.sectionentsize	8
	.align		4
        /*0000*/ 	.word	0x00000000
	.align		4
        /*0004*/ 	.word	0xffffffff
	.align		4
        /*0008*/ 	.word	0x00000000
	.align		4
        /*000c*/ 	.word	0xfffffffe
	.align		4
        /*0010*/ 	.word	0x00000000
	.align		4
        /*0014*/ 	.word	0xfffffffd
	.align		4
        /*0018*/ 	.word	0x00000000
	.align		4
        /*001c*/ 	.word	0xfffffffc


//--------------------- .text._Z6matMulPiS_S_     --------------------------
	.section	.text._Z6matMulPiS_S_,"ax",@progbits
	.align	128
        .global         _Z6matMulPiS_S_
        .type           _Z6matMulPiS_S_,@function
        .size           _Z6matMulPiS_S_,(.L_x_1 - _Z6matMulPiS_S_)
        .other          _Z6matMulPiS_S_,@"STO_CUDA_ENTRY STV_DEFAULT"
_Z6matMulPiS_S_:
.text._Z6matMulPiS_S_:
[----:B------:R-:W-:Y:S01]  /*0000*/  LDC R1, c[0x0][0x37c] ;  /* 0x0000df00ff017b82 */ /* 0x000fe20000000800 */
[----:B------:R-:W0:Y:S01]  /*0010*/  S2R R9, SR_CTAID.X ;  /* 0x0000000000097919 */ /* 0x000e220000002500 */
[----:B------:R-:W1:Y:S01]  /*0020*/  LDCU UR4, c[0x0][0x364] ;  /* 0x00006c80ff0477ac */ /* 0x000e620008000800 */
[----:B------:R-:W0:Y:S01]  /*0030*/  S2R R2, SR_TID.X ;  /* 0x0000000000027919 */ /* 0x000e220000002100 */
[----:B------:R-:W0:Y:S01]  /*0040*/  LDCU UR5, c[0x0][0x360] ;  /* 0x00006c00ff0577ac */ /* 0x000e220008000800 */
[----:B------:R-:W1:Y:S01]  /*0050*/  S2R R0, SR_CTAID.Y ;  /* 0x0000000000007919 */ /* 0x000e620000002600 */
[----:B------:R-:W1:Y:S01]  /*0060*/  S2R R3, SR_TID.Y ;  /* 0x0000000000037919 */ /* 0x000e620000002200 */
[----:B0-----:R-:W-:-:S05]  /*0070*/  IMAD R9, R9, UR5, R2 ;  /* 0x0000000509097c24 */ /* 0x001fca000f8e0202 */
[----:B------:R-:W-:Y:S01]  /*0080*/  ISETP.GT.AND P0, PT, R9, 0x3, PT ;  /* 0x000000030900780c */ /* 0x000fe20003f04270 */
[----:B-1----:R-:W-:-:S05]  /*0090*/  IMAD R0, R0, UR4, R3 ;  /* 0x0000000400007c24 */ /* 0x002fca000f8e0203 */
[----:B------:R-:W-:-:S13]  /*00a0*/  ISETP.GT.U32.OR P0, PT, R0, 0x3, P0 ;  /* 0x000000030000780c */ /* 0x000fda0000704470 */
[----:B------:R-:W-:Y:S05]  /*00b0*/  @P0 EXIT ;  /* 0x000000000000094d */ /* 0x000fea0003800000 */
[----:B------:R-:W0:Y:S01]  /*00c0*/  LDC.64 R4, c[0x0][0x380] ;  /* 0x0000e000ff047b82 */ /* 0x000e220000000a00 */
[----:B------:R-:W1:Y:S01]  /*00d0*/  LDCU.64 UR4, c[0x0][0x358] ;  /* 0x00006b00ff0477ac */ /* 0x000e620008000a00 */
[----:B------:R-:W-:-:S06]  /*00e0*/  SHF.L.U32 R0, R0, 0x2, RZ ;  /* 0x0000000200007819 */ /* 0x000fcc00000006ff */
[----:B------:R-:W2:Y:S08]  /*00f0*/  LDC.64 R6, c[0x0][0x388] ;  /* 0x0000e200ff067b82 */ /* 0x000eb00000000a00 */
[----:B------:R-:W3:Y:S01]  /*0100*/  LDC.64 R2, c[0x0][0x390] ;  /* 0x0000e400ff027b82 */ /* 0x000ee20000000a00 */
[----:B0-----:R-:W-:-:S05]  /*0110*/  IMAD.WIDE.U32 R4, R0, 0x4, R4 ;  /* 0x0000000400047825 */ /* 0x001fca00078e0004 */
[----:B-1----:R-:W4:Y:S01]  /*0120*/  LDG.E R8, desc[UR4][R4.64] ;  /* 0x0000000404087981 */ /* 0x002f22000c1e1900 */
[----:B--2---:R-:W-:-:S03]  /*0130*/  IMAD.WIDE R6, R9, 0x4, R6 ;  /* 0x0000000409067825 */ /* 0x004fc600078e0206 */
[----:B------:R-:W2:Y:S04]  /*0140*/  LDG.E R13, desc[UR4][R4.64+0x4] ;  /* 0x00000404040d7981 */ /* 0x000ea8000c1e1900 */
[----:B------:R-:W4:Y:S04]  /*0150*/  LDG.E R11, desc[UR4][R6.64] ;  /* 0x00000004060b7981 */ /* 0x000f28000c1e1900 */
[----:B------:R-:W2:Y:S04]  /*0160*/  LDG.E R10, desc[UR4][R6.64+0x10] ;  /* 0x00001004060a7981 */ /* 0x000ea8000c1e1900 */
[----:B------:R-:W5:Y:S04]  /*0170*/  LDG.E R15, desc[UR4][R4.64+0x8] ;  /* 0x00000804040f7981 */ /* 0x000f68000c1e1900 */
[----:B------:R-:W5:Y:S04]  /*0180*/  LDG.E R12, desc[UR4][R6.64+0x20] ;  /* 0x00002004060c7981 */ /* 0x000f68000c1e1900 */
[----:B------:R-:W5:Y:S04]  /*0190*/  LDG.E R17, desc[UR4][R4.64+0xc] ;  /* 0x00000c0404117981 */ /* 0x000f68000c1e1900 */
[----:B------:R-:W5:Y:S01]  /*01a0*/  LDG.E R14, desc[UR4][R6.64+0x30] ;  /* 0x00003004060e7981 */ /* 0x000f62000c1e1900 */
[----:B------:R-:W-:-:S05]  /*01b0*/  IADD3 R9, PT, PT, R9, R0, RZ ;  /* 0x0000000009097210 */ /* 0x000fca0007ffe0ff */
[----:B---3--:R-:W-:-:S04]  /*01c0*/  IMAD.WIDE R2, R9, 0x4, R2 ;  /* 0x0000000409027825 */ /* 0x008fc800078e0202 */
[----:B----4-:R-:W-:-:S04]  /*01d0*/  IMAD R8, R8, R11, RZ ;  /* 0x0000000b08087224 */ /* 0x010fc800078e02ff */
[----:B--2---:R-:W-:-:S04]  /*01e0*/  IMAD R8, R13, R10, R8 ;  /* 0x0000000a0d087224 */ /* 0x004fc800078e0208 */
[----:B-----5:R-:W-:-:S04]  /*01f0*/  IMAD R8, R15, R12, R8 ;  /* 0x0000000c0f087224 */ /* 0x020fc800078e0208 */
[----:B------:R-:W-:-:S05]  /*0200*/  IMAD R17, R17, R14, R8 ;  /* 0x0000000e11117224 */ /* 0x000fca00078e0208 */
[----:B------:R-:W-:Y:S01]  /*0210*/  STG.E desc[UR4][R2.64], R17 ;  /* 0x0000001102007986 */ /* 0x000fe2000c101904 */
[----:B------:R-:W-:Y:S05]  /*0220*/  EXIT ;  /* 0x000000000000794d */ /* 0x000fea0003800000 */
.L_x_0:
[----:B------:R-:W-:-:S00]  /*0230*/  BRA `(.L_x_0) ;  /* 0xfffffffc00fc7947 */ /* 0x000fc0000383ffff */
[----:B------:R-:W-:-:S00]  /*0240*/  NOP ;  /* 0x0000000000007918 */ /* 0x000fc00000000000 */
        /* <DEDUP_REMOVED lines=11> */
.L_x_1:


//--------------------- .nv.shared.reserved.0     --------------------------
	.section	.nv.shared.reserved.0,"aw",@nobits
	.weak		__nv_reservedSMEM_offset_0_alias
	.size		__nv_reservedSMEM_offset_0_alias, 0, 64
	.other		__nv_reservedSMEM_offset_0_alias,@"STO_CUDA_RESERVED_SHARED STV_DEFAULT"
__nv_reservedSMEM_offset_0_alias:
	.zero		0
	.zero		64


//--------------------- .nv.constant0._Z6matMulPiS_S_ --------------------------
	.section	.nv.constant0._Z6matMulPiS_S_,"a",@progbits
	.sectionflags	@""
	.align	4
.nv.constant0._Z6matMulPiS_S_:
	.zero		920


//--------------------- SYMBOLS --------------------------

	.type		.nv.reservedSmem.offset0,@object
	.size		.nv.reservedSmem.offset0,0x4
